//
// Generated by NVIDIA NVVM Compiler
//
// Compiler Build ID: CL-36424714
// Cuda compilation tools, release 13.0, V13.0.88
// Based on NVVM 20.0.0
//

.version 9.0
.target sm_100
.address_size 64

	// .globl	_Z7reduce1PfS_
// _ZZ7reduce1PfS_E5sdata has been demoted

.visible .entry _Z7reduce1PfS_(
	.param .u64 .ptr .align 1 _Z7reduce1PfS__param_0,
	.param .u64 .ptr .align 1 _Z7reduce1PfS__param_1
)
{
	.reg .pred 	%p<5>;
	.reg .b32 	%r<19>;
	.reg .b32 	%f<6>;
	.reg .b64 	%rd<9>;
	// demoted variable
	.shared .align 4 .b8 _ZZ7reduce1PfS_E5sdata[1024];
	ld.param.u64 	%rd2, [_Z7reduce1PfS__param_0];
	ld.param.u64 	%rd1, [_Z7reduce1PfS__param_1];
	cvta.to.global.u64 	%rd3, %rd2;
	mov.u32 	%r1, %tid.x;
	mov.u32 	%r2, %ctaid.x;
	mov.u32 	%r3, %ntid.x;
	mad.lo.s32 	%r7, %r2, %r3, %r1;
	mul.wide.u32 	%rd4, %r7, 4;
	add.s64 	%rd5, %rd3, %rd4;
	ld.global.f32 	%f1, [%rd5];
	shl.b32 	%r8, %r1, 2;
	mov.u32 	%r9, _ZZ7reduce1PfS_E5sdata;
	add.s32 	%r10, %r9, %r8;
	st.shared.f32 	[%r10], %f1;
	bar.sync 	0;
	setp.lt.u32 	%p1, %r3, 2;
	@%p1 bra 	$L__BB0_5;
	mov.b32 	%r18, 1;
$L__BB0_2:
	shl.b32 	%r5, %r18, 1;
	mul.lo.s32 	%r6, %r5, %r1;
	setp.ge.u32 	%p2, %r6, %r3;
	@%p2 bra 	$L__BB0_4;
	add.s32 	%r12, %r6, %r18;
	shl.b32 	%r13, %r12, 2;
	add.s32 	%r15, %r9, %r13;
	ld.shared.f32 	%f2, [%r15];
	shl.b32 	%r16, %r6, 2;
	add.s32 	%r17, %r9, %r16;
	ld.shared.f32 	%f3, [%r17];
	add.f32 	%f4, %f2, %f3;
	st.shared.f32 	[%r17], %f4;
$L__BB0_4:
	bar.sync 	0;
	setp.lt.u32 	%p3, %r5, %r3;
	mov.u32 	%r18, %r5;
	@%p3 bra 	$L__BB0_2;
$L__BB0_5:
	setp.ne.s32 	%p4, %r1, 0;
	@%p4 bra 	$L__BB0_7;
	ld.shared.f32 	%f5, [_ZZ7reduce1PfS_E5sdata];
	cvta.to.global.u64 	%rd6, %rd1;
	mul.wide.u32 	%rd7, %r2, 4;
	add.s64 	%rd8, %rd6, %rd7;
	st.global.f32 	[%rd8], %f5;
$L__BB0_7:
	ret;

}


// ===== COMPILED SASS (sm_100) =====

	.target	sm_100

	.elftype	@"ET_EXEC"


//--------------------- .note.nv.tkinfo           --------------------------
	.section	.note.nv.tkinfo,"",@"SHT_NOTE"
	.sectionflags	@"SHF_NOTE_NV_TKINFO"
	.tkinfo
        /*0018*/ 	.word	0x00000002
        /*0030*/ 	.string	""
        /*0030*/ 	.string	"ptxas"
        /*0030*/ 	.string	"Cuda compilation tools, release 13.0, V13.0.88"
        /*0030*/ 	.string	"Build cuda_13.0.r13.0/compiler.36424714_0"
        /*0030*/ 	.string	"-arch sm_100 -m 64 "



//--------------------- .note.nv.cuinfo           --------------------------
	.section	.note.nv.cuinfo,"",@"SHT_NOTE"
	.sectionflags	@"SHF_NOTE_NV_CUINFO"
        /*0018*/ 	.short	0x0002
        /*001a*/ 	.short	0x0064
        /*001c*/ 	.short	0x0082
	.zero		2


//--------------------- .nv.info                  --------------------------
	.section	.nv.info,"",@"SHT_CUDA_INFO"
	.align	4


	//----- nvinfo : EIATTR_REGCOUNT
	.align		4
        /*0000*/ 	.byte	0x04, 0x2f
        /*0002*/ 	.short	(.L_1 - .L_0)
	.align		4
.L_0:
        /*0004*/ 	.word	index@(_Z7reduce1PfS_)
        /*0008*/ 	.word	0x0000000a


	//----- nvinfo : EIATTR_FRAME_SIZE
	.align		4
.L_1:
        /*000c*/ 	.byte	0x04, 0x11
        /*000e*/ 	.short	(.L_3 - .L_2)
	.align		4
.L_2:
        /*0010*/ 	.word	index@(_Z7reduce1PfS_)
        /*0014*/ 	.word	0x00000000


	//----- nvinfo : EIATTR_MIN_STACK_SIZE
	.align		4
.L_3:
        /*0018*/ 	.byte	0x04, 0x12
        /*001a*/ 	.short	(.L_5 - .L_4)
	.align		4
.L_4:
        /*001c*/ 	.word	index@(_Z7reduce1PfS_)
        /*0020*/ 	.word	0x00000000
.L_5:


//--------------------- .nv.compat                --------------------------
	.section	.nv.compat,"",@"SHT_CUDA_COMPAT_INFO"
	.align	4
        /*0000*/ 	.byte	0x02, 0x09, 0x00, 0x00, 0x02, 0x02, 0x01, 0x00, 0x02, 0x05, 0x05, 0x00, 0x03, 0x07, 0x01, 0x01
        /*0010*/ 	.byte	0x02, 0x03, 0x00, 0x00, 0x02, 0x06, 0x01, 0x00, 0x04, 0x0b, 0x08, 0x00, 0x09, 0x00, 0x00, 0x00
        /*0020*/ 	.byte	0x00, 0x00, 0x00, 0x00


//--------------------- .nv.info._Z7reduce1PfS_   --------------------------
	.section	.nv.info._Z7reduce1PfS_,"",@"SHT_CUDA_INFO"
	.sectionflags	@""
	.align	4


	//----- nvinfo : EIATTR_CUDA_API_VERSION
	.align		4
        /*0000*/ 	.byte	0x04, 0x37
        /*0002*/ 	.short	(.L_7 - .L_6)
.L_6:
        /*0004*/ 	.word	0x00000082


	//----- nvinfo : EIATTR_KPARAM_INFO
	.align		4
.L_7:
        /*0008*/ 	.byte	0x04, 0x17
        /*000a*/ 	.short	(.L_9 - .L_8)
.L_8:
        /*000c*/ 	.word	0x00000000
        /*0010*/ 	.short	0x0001
        /*0012*/ 	.short	0x0008
        /*0014*/ 	.byte	0x00, 0xf5, 0x21, 0x00


	//----- nvinfo : EIATTR_KPARAM_INFO
	.align		4
.L_9:
        /*0018*/ 	.byte	0x04, 0x17
        /*001a*/ 	.short	(.L_11 - .L_10)
.L_10:
        /*001c*/ 	.word	0x00000000
        /*0020*/ 	.short	0x0000
        /*0022*/ 	.short	0x0000
        /*0024*/ 	.byte	0x00, 0xf5, 0x21, 0x00


	//----- nvinfo : EIATTR_SPARSE_MMA_MASK
	.align		4
.L_11:
        /*0028*/ 	.byte	0x03, 0x50
        /*002a*/ 	.short	0x0000


	//----- nvinfo : EIATTR_MAXREG_COUNT
	.align		4
        /*002c*/ 	.byte	0x03, 0x1b
        /*002e*/ 	.short	0x00ff


	//----- nvinfo : EIATTR_NUM_BARRIERS
	.align		4
        /*0030*/ 	.byte	0x02, 0x4c
        /*0032*/ 	.byte	0x01
	.zero		1


	//----- nvinfo : EIATTR_MERCURY_ISA_VERSION
	.align		4
        /*0034*/ 	.byte	0x03, 0x5f
        /*0036*/ 	.short	0x0101


	//----- nvinfo : EIATTR_VRC_CTA_INIT_COUNT
	.align		4
        /*0038*/ 	.byte	0x02, 0x4a
	.zero		1
	.zero		1


	//----- nvinfo : EIATTR_EXIT_INSTR_OFFSETS
	.align		4
        /*003c*/ 	.byte	0x04, 0x1c
        /*003e*/ 	.short	(.L_13 - .L_12)


	//   ....[0]....
.L_12:
        /*0040*/ 	.word	0x00000210


	//   ....[1]....
        /*0044*/ 	.word	0x00000290


	//----- nvinfo : EIATTR_CBANK_PARAM_SIZE
	.align		4
.L_13:
        /*0048*/ 	.byte	0x03, 0x19
        /*004a*/ 	.short	0x0010


	//----- nvinfo : EIATTR_PARAM_CBANK
	.align		4
        /*004c*/ 	.byte	0x04, 0x0a
        /*004e*/ 	.short	(.L_15 - .L_14)
	.align		4
.L_14:
        /*0050*/ 	.word	index@(.nv.constant0._Z7reduce1PfS_)
        /*0054*/ 	.short	0x0380
        /*0056*/ 	.short	0x0010


	//----- nvinfo : EIATTR_SW_WAR
	.align		4
.L_15:
        /*0058*/ 	.byte	0x04, 0x36
        /*005a*/ 	.short	(.L_17 - .L_16)
.L_16:
        /*005c*/ 	.word	0x00000008
.L_17:


//--------------------- .nv.callgraph             --------------------------
	.section	.nv.callgraph,"",@"SHT_CUDA_CALLGRAPH"
	.align	4
	.sectionentsize	8
	.align		4
        /*0000*/ 	.word	0x00000000
	.align		4
        /*0004*/ 	.word	0xffffffff
	.align		4
        /*0008*/ 	.word	0x00000000
	.align		4
        /*000c*/ 	.word	0xfffffffe
	.align		4
        /*0010*/ 	.word	0x00000000
	.align		4
        /*0014*/ 	.word	0xfffffffd
	.align		4
        /*0018*/ 	.word	0x00000000
	.align		4
        /*001c*/ 	.word	0xfffffffc


//--------------------- .text._Z7reduce1PfS_      --------------------------
	.section	.text._Z7reduce1PfS_,"ax",@progbits
	.align	128
        .global         _Z7reduce1PfS_
        .type           _Z7reduce1PfS_,@function
        .size           _Z7reduce1PfS_,(.L_x_3 - _Z7reduce1PfS_)
        .other          _Z7reduce1PfS_,@"STO_CUDA_ENTRY STV_DEFAULT"
_Z7reduce1PfS_:
.text._Z7reduce1PfS_:
[----:B------:R-:W-:Y:S01]  /*0000*/  LDC R1, c[0x0][0x37c] ;  /* 0x0000df00ff017b82 */ /* 0x000fe20000000800 */
[----:B------:R-:W0:Y:S07]  /*0010*/  S2R R4, SR_TID.X ;  /* 0x0000000000047919 */ /* 0x000e2e0000002100 */
[----:B------:R-:W1:Y:S01]  /*0020*/  LDC.64 R2, c[0x0][0x380] ;  /* 0x0000e000ff027b82 */ /* 0x000e620000000a00 */
[----:B------:R-:W0:Y:S01]  /*0030*/  LDCU UR7, c[0x0][0x360] ;  /* 0x00006c00ff0777ac */ /* 0x000e220008000800 */
[----:B------:R-:W0:Y:S01]  /*0040*/  S2R R7, SR_CTAID.X ;  /* 0x0000000000077919 */ /* 0x000e220000002500 */
[----:B------:R-:W2:Y:S01]  /*0050*/  LDCU.64 UR8, c[0x0][0x358] ;  /* 0x00006b00ff0877ac */ /* 0x000ea20008000a00 */
[----:B0-----:R-:W-:-:S04]  /*0060*/  IMAD R5, R7, UR7, R4 ;  /* 0x0000000707057c24 */ /* 0x001fc8000f8e0204 */
[----:B-1----:R-:W-:-:S06]  /*0070*/  IMAD.WIDE.U32 R2, R5, 0x4, R2 ;  /* 0x0000000405027825 */ /* 0x002fcc00078e0002 */
[----:B--2---:R-:W2:Y:S01]  /*0080*/  LDG.E R2, desc[UR8][R2.64] ;  /* 0x0000000802027981 */ /* 0x004ea2000c1e1900 */
[----:B------:R-:W0:Y:S01]  /*0090*/  S2UR UR5, SR_CgaCtaId ;  /* 0x00000000000579c3 */ /* 0x000e220000008800 */
[----:B------:R-:W-:Y:S01]  /*00a0*/  UMOV UR4, 0x400 ;  /* 0x0000040000047882 */ /* 0x000fe20000000000 */
[----:B------:R-:W-:Y:S01]  /*00b0*/  UISETP.GE.U32.AND UP0, UPT, UR7, 0x2, UPT ;  /* 0x000000020700788c */ /* 0x000fe2000bf06070 */
[----:B------:R-:W-:Y:S01]  /*00c0*/  ISETP.NE.AND P1, PT, R4, RZ, PT ;  /* 0x000000ff0400720c */ /* 0x000fe20003f25270 */
[----:B0-----:R-:W-:-:S06]  /*00d0*/  ULEA UR4, UR5, UR4, 0x18 ;  /* 0x0000000405047291 */ /* 0x001fcc000f8ec0ff */
[----:B------:R-:W-:-:S05]  /*00e0*/  LEA R5, R4, UR4, 0x2 ;  /* 0x0000000404057c11 */ /* 0x000fca000f8e10ff */
[----:B--2---:R0:W-:Y:S01]  /*00f0*/  STS [R5], R2 ;  /* 0x0000000205007388 */ /* 0x0041e20000000800 */
[----:B------:R-:W-:Y:S06]  /*0100*/  BAR.SYNC.DEFER_BLOCKING 0x0 ;  /* 0x0000000000007b1d */ /* 0x000fec0000010000 */
[----:B------:R-:W-:Y:S05]  /*0110*/  BRA.U !UP0, `(.L_x_0) ;  /* 0x00000001083c7547 */ /* 0x000fea000b800000 */
[----:B------:R-:W-:-:S05]  /*0120*/  UMOV UR5, 0x1 ;  /* 0x0000000100057882 */ /* 0x000fca0000000000 */
.L_x_1:
[----:B------:R-:W-:-:S04]  /*0130*/  USHF.L.U32 UR6, UR5, 0x1, URZ ;  /* 0x0000000105067899 */ /* 0x000fc800080006ff */
[----:B------:R-:W-:Y:S02]  /*0140*/  UISETP.GE.U32.AND UP0, UPT, UR6, UR7, UPT ;  /* 0x000000070600728c */ /* 0x000fe4000bf06070 */
[----:B01----:R-:W-:-:S05]  /*0150*/  IMAD R2, R4, UR6, RZ ;  /* 0x0000000604027c24 */ /* 0x003fca000f8e02ff */
[----:B------:R-:W-:-:S13]  /*0160*/  ISETP.GE.U32.AND P0, PT, R2, UR7, PT ;  /* 0x0000000702007c0c */ /* 0x000fda000bf06070 */
[C---:B------:R-:W-:Y:S01]  /*0170*/  @!P0 IADD3 R0, PT, PT, R2.reuse, UR5, RZ ;  /* 0x0000000502008c10 */ /* 0x040fe2000fffe0ff */
[----:B------:R-:W-:Y:S01]  /*0180*/  UMOV UR5, UR6 ;  /* 0x0000000600057c82 */ /* 0x000fe20008000000 */
[----:B------:R-:W-:Y:S02]  /*0190*/  @!P0 LEA R2, R2, UR4, 0x2 ;  /* 0x0000000402028c11 */ /* 0x000fe4000f8e10ff */
[----:B------:R-:W-:-:S03]  /*01a0*/  @!P0 LEA R0, R0, UR4, 0x2 ;  /* 0x0000000400008c11 */ /* 0x000fc6000f8e10ff */
[----:B------:R-:W-:Y:S04]  /*01b0*/  @!P0 LDS R3, [R2] ;  /* 0x0000000002038984 */ /* 0x000fe80000000800 */
[----:B------:R-:W0:Y:S02]  /*01c0*/  @!P0 LDS R0, [R0] ;  /* 0x0000000000008984 */ /* 0x000e240000000800 */
[----:B0-----:R-:W-:-:S05]  /*01d0*/  @!P0 FADD R3, R0, R3 ;  /* 0x0000000300038221 */ /* 0x001fca0000000000 */
[----:B------:R1:W-:Y:S01]  /*01e0*/  @!P0 STS [R2], R3 ;  /* 0x0000000302008388 */ /* 0x0003e20000000800 */
[----:B------:R-:W-:Y:S06]  /*01f0*/  BAR.SYNC.DEFER_BLOCKING 0x0 ;  /* 0x0000000000007b1d */ /* 0x000fec0000010000 */
[----:B------:R-:W-:Y:S05]  /*0200*/  BRA.U !UP0, `(.L_x_1) ;  /* 0xfffffffd08c87547 */ /* 0x000fea000b83ffff */
.L_x_0:
[----:B------:R-:W-:Y:S05]  /*0210*/  @P1 EXIT ;  /* 0x000000000000194d */ /* 0x000fea0003800000 */
[----:B------:R-:W2:Y:S01]  /*0220*/  S2UR UR5, SR_CgaCtaId ;  /* 0x00000000000579c3 */ /* 0x000ea20000008800 */
[----:B------:R-:W-:-:S07]  /*0230*/  UMOV UR4, 0x400 ;  /* 0x0000040000047882 */ /* 0x000fce0000000000 */
[----:B01----:R-:W0:Y:S01]  /*0240*/  LDC.64 R2, c[0x0][0x388] ;  /* 0x0000e200ff027b82 */ /* 0x003e220000000a00 */
[----:B--2---:R-:W-:Y:S01]  /*0250*/  ULEA UR4, UR5, UR4, 0x18 ;  /* 0x0000000405047291 */ /* 0x004fe2000f8ec0ff */
[----:B0-----:R-:W-:-:S08]  /*0260*/  IMAD.WIDE.U32 R2, R7, 0x4, R2 ;  /* 0x0000000407027825 */ /* 0x001fd000078e0002 */
[----:B------:R-:W0:Y:S04]  /*0270*/  LDS R5, [UR4] ;  /* 0x00000004ff057984 */ /* 0x000e280008000800 */
[----:B0-----:R-:W-:Y:S01]  /*0280*/  STG.E desc[UR8][R2.64], R5 ;  /* 0x0000000502007986 */ /* 0x001fe2000c101908 */
[----:B------:R-:W-:Y:S05]  /*0290*/  EXIT ;  /* 0x000000000000794d */ /* 0x000fea0003800000 */
.L_x_2:
[----:B------:R-:W-:-:S00]  /*02a0*/  BRA `(.L_x_2) ;  /* 0xfffffffc00fc7947 */ /* 0x000fc0000383ffff */
[----:B------:R-:W-:-:S00]  /*02b0*/  NOP ;  /* 0x0000000000007918 */ /* 0x000fc00000000000 */
        /* <DEDUP_REMOVED lines=12> */
.L_x_3:


//--------------------- .nv.shared._Z7reduce1PfS_ --------------------------
	.section	.nv.shared._Z7reduce1PfS_,"aw",@nobits
	.sectionflags	@""
	.align	4
.nv.shared._Z7reduce1PfS_:
	.zero		2048


//--------------------- .nv.shared.reserved.0     --------------------------
	.section	.nv.shared.reserved.0,"aw",@nobits
	.weak		__nv_reservedSMEM_offset_0_alias
	.size		__nv_reservedSMEM_offset_0_alias, 0, 64
	.other		__nv_reservedSMEM_offset_0_alias,@"STO_CUDA_RESERVED_SHARED STV_DEFAULT"
__nv_reservedSMEM_offset_0_alias:
	.zero		0
	.zero		64


//--------------------- .nv.constant0._Z7reduce1PfS_ --------------------------
	.section	.nv.constant0._Z7reduce1PfS_,"a",@progbits
	.sectionflags	@""
	.align	4
.nv.constant0._Z7reduce1PfS_:
	.zero		912


//--------------------- SYMBOLS --------------------------

	.type		.nv.reservedSmem.offset0,@object
	.size		.nv.reservedSmem.offset0,0x4
	.type		.nv.reservedSmem.cap,@object
	.size		.nv.reservedSmem.cap,0x4
